//
// Generated by NVIDIA NVVM Compiler
//
// Compiler Build ID: CL-36424714
// Cuda compilation tools, release 13.0, V13.0.88
// Based on NVVM 20.0.0
//

.version 9.0
.target sm_100
.address_size 64

	// .globl	_Z17memory_read_writePiS_i

.visible .entry _Z17memory_read_writePiS_i(
	.param .u64 .ptr .align 1 _Z17memory_read_writePiS_i_param_0,
	.param .u64 .ptr .align 1 _Z17memory_read_writePiS_i_param_1,
	.param .u32 _Z17memory_read_writePiS_i_param_2
)
{
	.reg .pred 	%p<2>;
	.reg .b32 	%r<8>;
	.reg .b64 	%rd<8>;

	ld.param.u64 	%rd1, [_Z17memory_read_writePiS_i_param_0];
	ld.param.u64 	%rd2, [_Z17memory_read_writePiS_i_param_1];
	ld.param.u32 	%r2, [_Z17memory_read_writePiS_i_param_2];
	mov.u32 	%r3, %tid.x;
	mov.u32 	%r4, %ctaid.x;
	mov.u32 	%r5, %ntid.x;
	mad.lo.s32 	%r1, %r4, %r5, %r3;
	setp.ge.s32 	%p1, %r1, %r2;
	@%p1 bra 	$L__BB0_2;
	cvta.to.global.u64 	%rd3, %rd1;
	cvta.to.global.u64 	%rd4, %rd2;
	mul.wide.s32 	%rd5, %r1, 4;
	add.s64 	%rd6, %rd3, %rd5;
	ld.global.u32 	%r6, [%rd6];
	shl.b32 	%r7, %r6, 1;
	add.s64 	%rd7, %rd4, %rd5;
	st.global.u32 	[%rd7], %r7;
$L__BB0_2:
	ret;

}


// ===== COMPILED SASS (sm_100) =====

	.target	sm_100

	.elftype	@"ET_EXEC"


//--------------------- .note.nv.tkinfo           --------------------------
	.section	.note.nv.tkinfo,"",@"SHT_NOTE"
	.sectionflags	@"SHF_NOTE_NV_TKINFO"
	.tkinfo
        /*0018*/ 	.word	0x00000002
        /*0030*/ 	.string	""
        /*0030*/ 	.string	"ptxas"
        /*0030*/ 	.string	"Cuda compilation tools, release 13.0, V13.0.88"
        /*0030*/ 	.string	"Build cuda_13.0.r13.0/compiler.36424714_0"
        /*0030*/ 	.string	"-arch sm_100 -m 64 "



//--------------------- .note.nv.cuinfo           --------------------------
	.section	.note.nv.cuinfo,"",@"SHT_NOTE"
	.sectionflags	@"SHF_NOTE_NV_CUINFO"
        /*0018*/ 	.short	0x0002
        /*001a*/ 	.short	0x0064
        /*001c*/ 	.short	0x0082
	.zero		2


//--------------------- .nv.info                  --------------------------
	.section	.nv.info,"",@"SHT_CUDA_INFO"
	.align	4


	//----- nvinfo : EIATTR_REGCOUNT
	.align		4
        /*0000*/ 	.byte	0x04, 0x2f
        /*0002*/ 	.short	(.L_1 - .L_0)
	.align		4
.L_0:
        /*0004*/ 	.word	index@(_Z17memory_read_writePiS_i)
        /*0008*/ 	.word	0x0000000a


	//----- nvinfo : EIATTR_FRAME_SIZE
	.align		4
.L_1:
        /*000c*/ 	.byte	0x04, 0x11
        /*000e*/ 	.short	(.L_3 - .L_2)
	.align		4
.L_2:
        /*0010*/ 	.word	index@(_Z17memory_read_writePiS_i)
        /*0014*/ 	.word	0x00000000


	//----- nvinfo : EIATTR_MIN_STACK_SIZE
	.align		4
.L_3:
        /*0018*/ 	.byte	0x04, 0x12
        /*001a*/ 	.short	(.L_5 - .L_4)
	.align		4
.L_4:
        /*001c*/ 	.word	index@(_Z17memory_read_writePiS_i)
        /*0020*/ 	.word	0x00000000
.L_5:


//--------------------- .nv.compat                --------------------------
	.section	.nv.compat,"",@"SHT_CUDA_COMPAT_INFO"
	.align	4
        /*0000*/ 	.byte	0x02, 0x09, 0x00, 0x00, 0x02, 0x02, 0x01, 0x00, 0x02, 0x05, 0x05, 0x00, 0x03, 0x07, 0x01, 0x01
        /*0010*/ 	.byte	0x02, 0x03, 0x00, 0x00, 0x02, 0x06, 0x01, 0x00, 0x04, 0x0b, 0x08, 0x00, 0x09, 0x00, 0x00, 0x00
        /*0020*/ 	.byte	0x00, 0x00, 0x00, 0x00


//--------------------- .nv.info._Z17memory_read_writePiS_i --------------------------
	.section	.nv.info._Z17memory_read_writePiS_i,"",@"SHT_CUDA_INFO"
	.sectionflags	@""
	.align	4


	//----- nvinfo : EIATTR_CUDA_API_VERSION
	.align		4
        /*0000*/ 	.byte	0x04, 0x37
        /*0002*/ 	.short	(.L_7 - .L_6)
.L_6:
        /*0004*/ 	.word	0x00000082


	//----- nvinfo : EIATTR_KPARAM_INFO
	.align		4
.L_7:
        /*0008*/ 	.byte	0x04, 0x17
        /*000a*/ 	.short	(.L_9 - .L_8)
.L_8:
        /*000c*/ 	.word	0x00000000
        /*0010*/ 	.short	0x0002
        /*0012*/ 	.short	0x0010
        /*0014*/ 	.byte	0x00, 0xf0, 0x11, 0x00


	//----- nvinfo : EIATTR_KPARAM_INFO
	.align		4
.L_9:
        /*0018*/ 	.byte	0x04, 0x17
        /*001a*/ 	.short	(.L_11 - .L_10)
.L_10:
        /*001c*/ 	.word	0x00000000
        /*0020*/ 	.short	0x0001
        /*0022*/ 	.short	0x0008
        /*0024*/ 	.byte	0x00, 0xf5, 0x21, 0x00


	//----- nvinfo : EIATTR_KPARAM_INFO
	.align		4
.L_11:
        /*0028*/ 	.byte	0x04, 0x17
        /*002a*/ 	.short	(.L_13 - .L_12)
.L_12:
        /*002c*/ 	.word	0x00000000
        /*0030*/ 	.short	0x0000
        /*0032*/ 	.short	0x0000
        /*0034*/ 	.byte	0x00, 0xf5, 0x21, 0x00


	//----- nvinfo : EIATTR_SPARSE_MMA_MASK
	.align		4
.L_13:
        /*0038*/ 	.byte	0x03, 0x50
        /*003a*/ 	.short	0x0000


	//----- nvinfo : EIATTR_MAXREG_COUNT
	.align		4
        /*003c*/ 	.byte	0x03, 0x1b
        /*003e*/ 	.short	0x00ff


	//----- nvinfo : EIATTR_MERCURY_ISA_VERSION
	.align		4
        /*0040*/ 	.byte	0x03, 0x5f
        /*0042*/ 	.short	0x0101


	//----- nvinfo : EIATTR_VRC_CTA_INIT_COUNT
	.align		4
        /*0044*/ 	.byte	0x02, 0x4a
	.zero		1
	.zero		1


	//----- nvinfo : EIATTR_EXIT_INSTR_OFFSETS
	.align		4
        /*0048*/ 	.byte	0x04, 0x1c
        /*004a*/ 	.short	(.L_15 - .L_14)


	//   ....[0]....
.L_14:
        /*004c*/ 	.word	0x00000070


	//   ....[1]....
        /*0050*/ 	.word	0x00000100


	//----- nvinfo : EIATTR_CBANK_PARAM_SIZE
	.align		4
.L_15:
        /*0054*/ 	.byte	0x03, 0x19
        /*0056*/ 	.short	0x0014


	//----- nvinfo : EIATTR_PARAM_CBANK
	.align		4
        /*0058*/ 	.byte	0x04, 0x0a
        /*005a*/ 	.short	(.L_17 - .L_16)
	.align		4
.L_16:
        /*005c*/ 	.word	index@(.nv.constant0._Z17memory_read_writePiS_i)
        /*0060*/ 	.short	0x0380
        /*0062*/ 	.short	0x0014


	//----- nvinfo : EIATTR_SW_WAR
	.align		4
.L_17:
        /*0064*/ 	.byte	0x04, 0x36
        /*0066*/ 	.short	(.L_19 - .L_18)
.L_18:
        /*0068*/ 	.word	0x00000008
.L_19:


//--------------------- .nv.callgraph             --------------------------
	.section	.nv.callgraph,"",@"SHT_CUDA_CALLGRAPH"
	.align	4
	.sectionentsize	8
	.align		4
        /*0000*/ 	.word	0x00000000
	.align		4
        /*0004*/ 	.word	0xffffffff
	.align		4
        /*0008*/ 	.word	0x00000000
	.align		4
        /*000c*/ 	.word	0xfffffffe
	.align		4
        /*0010*/ 	.word	0x00000000
	.align		4
        /*0014*/ 	.word	0xfffffffd
	.align		4
        /*0018*/ 	.word	0x00000000
	.align		4
        /*001c*/ 	.word	0xfffffffc


//--------------------- .text._Z17memory_read_writePiS_i --------------------------
	.section	.text._Z17memory_read_writePiS_i,"ax",@progbits
	.align	128
        .global         _Z17memory_read_writePiS_i
        .type           _Z17memory_read_writePiS_i,@function
        .size           _Z17memory_read_writePiS_i,(.L_x_1 - _Z17memory_read_writePiS_i)
        .other          _Z17memory_read_writePiS_i,@"STO_CUDA_ENTRY STV_DEFAULT"
_Z17memory_read_writePiS_i:
.text._Z17memory_read_writePiS_i:
[----:B------:R-:W-:Y:S01]  /*0000*/  LDC R1, c[0x0][0x37c] ;  /* 0x0000df00ff017b82 */ /* 0x000fe20000000800 */
[----:B------:R-:W0:Y:S07]  /*0010*/  S2R R7, SR_TID.X ;  /* 0x0000000000077919 */ /* 0x000e2e0000002100 */
[----:B------:R-:W0:Y:S01]  /*0020*/  S2UR UR4, SR_CTAID.X ;  /* 0x00000000000479c3 */ /* 0x000e220000002500 */
[----:B------:R-:W1:Y:S07]  /*0030*/  LDCU UR5, c[0x0][0x390] ;  /* 0x00007200ff0577ac */ /* 0x000e6e0008000800 */
[----:B------:R-:W0:Y:S02]  /*0040*/  LDC R0, c[0x0][0x360] ;  /* 0x0000d800ff007b82 */ /* 0x000e240000000800 */
[----:B0-----:R-:W-:-:S05]  /*0050*/  IMAD R7, R0, UR4, R7 ;  /* 0x0000000400077c24 */ /* 0x001fca000f8e0207 */
[----:B-1----:R-:W-:-:S13]  /*0060*/  ISETP.GE.AND P0, PT, R7, UR5, PT ;  /* 0x0000000507007c0c */ /* 0x002fda000bf06270 */
[----:B------:R-:W-:Y:S05]  /*0070*/  @P0 EXIT ;  /* 0x000000000000094d */ /* 0x000fea0003800000 */
[----:B------:R-:W0:Y:S01]  /*0080*/  LDC.64 R2, c[0x0][0x380] ;  /* 0x0000e000ff027b82 */ /* 0x000e220000000a00 */
[----:B------:R-:W1:Y:S07]  /*0090*/  LDCU.64 UR4, c[0x0][0x358] ;  /* 0x00006b00ff0477ac */ /* 0x000e6e0008000a00 */
[----:B------:R-:W2:Y:S01]  /*00a0*/  LDC.64 R4, c[0x0][0x388] ;  /* 0x0000e200ff047b82 */ /* 0x000ea20000000a00 */
[----:B0-----:R-:W-:-:S06]  /*00b0*/  IMAD.WIDE R2, R7, 0x4, R2 ;  /* 0x0000000407027825 */ /* 0x001fcc00078e0202 */
[----:B-1----:R-:W3:Y:S01]  /*00c0*/  LDG.E R2, desc[UR4][R2.64] ;  /* 0x0000000402027981 */ /* 0x002ee2000c1e1900 */
[----:B--2---:R-:W-:Y:S01]  /*00d0*/  IMAD.WIDE R4, R7, 0x4, R4 ;  /* 0x0000000407047825 */ /* 0x004fe200078e0204 */
[----:B---3--:R-:W-:-:S05]  /*00e0*/  SHF.L.U32 R7, R2, 0x1, RZ ;  /* 0x0000000102077819 */ /* 0x008fca00000006ff */
[----:B------:R-:W-:Y:S01]  /*00f0*/  STG.E desc[UR4][R4.64], R7 ;  /* 0x0000000704007986 */ /* 0x000fe2000c101904 */
[----:B------:R-:W-:Y:S05]  /*0100*/  EXIT ;  /* 0x000000000000794d */ /* 0x000fea0003800000 */
.L_x_0:
[----:B------:R-:W-:-:S00]  /*0110*/  BRA `(.L_x_0) ;  /* 0xfffffffc00fc7947 */ /* 0x000fc0000383ffff */
[----:B------:R-:W-:-:S00]  /*0120*/  NOP ;  /* 0x0000000000007918 */ /* 0x000fc00000000000 */
        /* <DEDUP_REMOVED lines=13> */
.L_x_1:


//--------------------- .nv.shared.reserved.0     --------------------------
	.section	.nv.shared.reserved.0,"aw",@nobits
	.weak		__nv_reservedSMEM_offset_0_alias
	.size		__nv_reservedSMEM_offset_0_alias, 0, 64
	.other		__nv_reservedSMEM_offset_0_alias,@"STO_CUDA_RESERVED_SHARED STV_DEFAULT"
__nv_reservedSMEM_offset_0_alias:
	.zero		0
	.zero		64


//--------------------- .nv.constant0._Z17memory_read_writePiS_i --------------------------
	.section	.nv.constant0._Z17memory_read_writePiS_i,"a",@progbits
	.sectionflags	@""
	.align	4
.nv.constant0._Z17memory_read_writePiS_i:
	.zero		916


//--------------------- SYMBOLS --------------------------

	.type		.nv.reservedSmem.offset0,@object
	.size		.nv.reservedSmem.offset0,0x4
